	.headerflags	@"EF_CUDA_TEXMODE_UNIFIED EF_CUDA_64BIT_ADDRESS EF_CUDA_ACCELERATORS EF_CUDA_SM90 EF_CUDA_VIRTUAL_SM(EF_CUDA_SM90)"
	.elftype	@"ET_EXEC"


//--------------------- .nv.info                  --------------------------
	.section	.nv.info,"",@"SHT_CUDA_INFO"
	.align	4


	//----- nvinfo : EIATTR_REGCOUNT
	.align		4
        /*0000*/ 	.byte	0x04, 0x2f
        /*0002*/ 	.short	(.L_2 - .L_1)
	.align		4
.L_1:
        /*0004*/ 	.word	index@(triton_poi_fused_add_mul_pow_sqrt_tanh_9)
        /*0008*/ 	.word	0x00000030


	//----- nvinfo : EIATTR_MIN_STACK_SIZE
	.align		4
.L_2:
        /*000c*/ 	.byte	0x04, 0x12
        /*000e*/ 	.short	(.L_4 - .L_3)
	.align		4
.L_3:
        /*0010*/ 	.word	index@(triton_poi_fused_add_mul_pow_sqrt_tanh_9)
        /*0014*/ 	.word	0x00000000


	//----- nvinfo : EIATTR_FRAME_SIZE
	.align		4
.L_4:
        /*0018*/ 	.byte	0x04, 0x11
        /*001a*/ 	.short	(.L_6 - .L_5)
	.align		4
.L_5:
        /*001c*/ 	.word	index@(triton_poi_fused_add_mul_pow_sqrt_tanh_9)
        /*0020*/ 	.word	0x00000000


	//----- nvinfo : EIATTR_MIN_STACK_SIZE
	.align		4
.L_6:
        /*0024*/ 	.byte	0x04, 0x12
        /*0026*/ 	.short	(.L_8 - .L_7)
	.align		4
.L_7:
        /*0028*/ 	.word	index@(triton_poi_fused_add_mul_pow_sqrt_tanh_9)
        /*002c*/ 	.word	0x00000000
.L_8:


//--------------------- .nv.info.triton_poi_fused_add_mul_pow_sqrt_tanh_9 --------------------------
	.section	.nv.info.triton_poi_fused_add_mul_pow_sqrt_tanh_9,"",@"SHT_CUDA_INFO"
	.sectionflags	@""
	.align	4


	//----- nvinfo : EIATTR_CUDA_API_VERSION
	.align		4
        /*0000*/ 	.byte	0x04, 0x37
        /*0002*/ 	.short	(.L_10 - .L_9)
.L_9:
        /*0004*/ 	.word	0x0000007c


	//----- nvinfo : EIATTR_KPARAM_INFO
	.align		4
.L_10:
        /*0008*/ 	.byte	0x04, 0x17
        /*000a*/ 	.short	(.L_12 - .L_11)
.L_11:
        /*000c*/ 	.word	0x00000000
        /*0010*/ 	.short	0x0004
        /*0012*/ 	.short	0x001c
        /*0014*/ 	.byte	0x00, 0xf0, 0x11, 0x00


	//----- nvinfo : EIATTR_KPARAM_INFO
	.align		4
.L_12:
        /*0018*/ 	.byte	0x04, 0x17
        /*001a*/ 	.short	(.L_14 - .L_13)
.L_13:
        /*001c*/ 	.word	0x00000000
        /*0020*/ 	.short	0x0003
        /*0022*/ 	.short	0x0018
        /*0024*/ 	.byte	0x00, 0xf0, 0x11, 0x00


	//----- nvinfo : EIATTR_KPARAM_INFO
	.align		4
.L_14:
        /*0028*/ 	.byte	0x04, 0x17
        /*002a*/ 	.short	(.L_16 - .L_15)
.L_15:
        /*002c*/ 	.word	0x00000000
        /*0030*/ 	.short	0x0002
        /*0032*/ 	.short	0x0010
        /*0034*/ 	.byte	0x00, 0xf4, 0x21, 0x00


	//----- nvinfo : EIATTR_KPARAM_INFO
	.align		4
.L_16:
        /*0038*/ 	.byte	0x04, 0x17
        /*003a*/ 	.short	(.L_18 - .L_17)
.L_17:
        /*003c*/ 	.word	0x00000000
        /*0040*/ 	.short	0x0001
        /*0042*/ 	.short	0x0008
        /*0044*/ 	.byte	0x00, 0xf4, 0x21, 0x00


	//----- nvinfo : EIATTR_KPARAM_INFO
	.align		4
.L_18:
        /*0048*/ 	.byte	0x04, 0x17
        /*004a*/ 	.short	(.L_20 - .L_19)
.L_19:
        /*004c*/ 	.word	0x00000000
        /*0050*/ 	.short	0x0000
        /*0052*/ 	.short	0x0000
        /*0054*/ 	.byte	0x00, 0xf4, 0x21, 0x00


	//----- nvinfo : EIATTR_SPARSE_MMA_MASK
	.align		4
.L_20:
        /*0058*/ 	.byte	0x03, 0x50
        /*005a*/ 	.short	0x0000


	//----- nvinfo : EIATTR_MAXREG_COUNT
	.align		4
        /*005c*/ 	.byte	0x03, 0x1b
        /*005e*/ 	.short	0x00ff


	//----- nvinfo : EIATTR_EXIT_INSTR_OFFSETS
	.align		4
        /*0060*/ 	.byte	0x04, 0x1c
        /*0062*/ 	.short	(.L_22 - .L_21)


	//   ....[0]....
.L_21:
        /*0064*/ 	.word	0x00002600


	//   ....[1]....
        /*0068*/ 	.word	0x00002620


	//----- nvinfo : EIATTR_REQNTID
	.align		4
.L_22:
        /*006c*/ 	.byte	0x04, 0x10
        /*006e*/ 	.short	(.L_24 - .L_23)
.L_23:
        /*0070*/ 	.word	0x00000100
        /*0074*/ 	.word	0x00000001
        /*0078*/ 	.word	0x00000001


	//----- nvinfo : EIATTR_CRS_STACK_SIZE
	.align		4
.L_24:
        /*007c*/ 	.byte	0x04, 0x1e
        /*007e*/ 	.short	(.L_26 - .L_25)
.L_25:
        /*0080*/ 	.word	0x00000000


	//----- nvinfo : EIATTR_CBANK_PARAM_SIZE
	.align		4
.L_26:
        /*0084*/ 	.byte	0x03, 0x19
        /*0086*/ 	.short	0x0020


	//----- nvinfo : EIATTR_PARAM_CBANK
	.align		4
        /*0088*/ 	.byte	0x04, 0x0a
        /*008a*/ 	.short	(.L_28 - .L_27)
	.align		4
.L_27:
        /*008c*/ 	.word	index@(.nv.constant0.triton_poi_fused_add_mul_pow_sqrt_tanh_9)
        /*0090*/ 	.short	0x0210
        /*0092*/ 	.short	0x0020


	//----- nvinfo : EIATTR_SW_WAR
	.align		4
.L_28:
        /*0094*/ 	.byte	0x04, 0x36
        /*0096*/ 	.short	(.L_30 - .L_29)
.L_29:
        /*0098*/ 	.word	0x00000008
.L_30:


//--------------------- .nv.callgraph             --------------------------
	.section	.nv.callgraph,"",@"SHT_CUDA_CALLGRAPH"
	.align	4
	.sectionentsize	8
	.align		4
        /*0000*/ 	.word	0x00000000
	.align		4
        /*0004*/ 	.word	0xffffffff
	.align		4
        /*0008*/ 	.word	0x00000000
	.align		4
        /*000c*/ 	.word	0xfffffffe
	.align		4
        /*0010*/ 	.word	0x00000000
	.align		4
        /*0014*/ 	.word	0xfffffffd
	.align		4
        /*0018*/ 	.word	0x00000000
	.align		4
        /*001c*/ 	.word	0xfffffffc


//--------------------- .nv.constant4             --------------------------
	.section	.nv.constant4,"a",@progbits
	.align	8
	.align		8
.nv.constant4:
        /*0000*/ 	.dword	_$_str


//--------------------- .text.triton_poi_fused_add_mul_pow_sqrt_tanh_9 --------------------------
	.section	.text.triton_poi_fused_add_mul_pow_sqrt_tanh_9,"ax",@progbits
	.sectionflags	@"SHF_BARRIERS=1"
	.align	128
        .global         triton_poi_fused_add_mul_pow_sqrt_tanh_9
        .type           triton_poi_fused_add_mul_pow_sqrt_tanh_9,@function
        .size           triton_poi_fused_add_mul_pow_sqrt_tanh_9,(.L_x_49 - triton_poi_fused_add_mul_pow_sqrt_tanh_9)
        .other          triton_poi_fused_add_mul_pow_sqrt_tanh_9,@"STO_CUDA_ENTRY STV_DEFAULT"
triton_poi_fused_add_mul_pow_sqrt_tanh_9:
.text.triton_poi_fused_add_mul_pow_sqrt_tanh_9:
[----:B------:R-:W0:Y:S02]  /*0000*/  LDC R1, c[0x0][0x28] ;  /* 0x00000a00ff017b82 */ /* 0x000e240000000800 */
[----:B------:R-:W1:Y:S01]  /*0010*/  S2R R45, SR_CTAID.X ;  /* 0x00000000002d7919 */ /* 0x000e620000002500 */
[----:B------:R-:W2:Y:S01]  /*0020*/  LDC.64 R2, c[0x0][0x210] ;  /* 0x00008400ff027b82 */ /* 0x000ea20000000a00 */
[----:B------:R-:W-:Y:S02]  /*0030*/  CS2R R12, SRZ ;  /* 0x00000000000c7805 */ /* 0x000fe4000001ff00 */
[----:B------:R-:W-:Y:S01]  /*0040*/  CS2R R14, SRZ ;  /* 0x00000000000e7805 */ /* 0x000fe2000001ff00 */
[----:B------:R-:W3:Y:S01]  /*0050*/  S2R R29, SR_TID.X ;  /* 0x00000000001d7919 */ /* 0x000ee20000002100 */
[----:B------:R-:W-:Y:S01]  /*0060*/  ULDC.64 UR6, c[0x0][0x208] ;  /* 0x0000820000067ab9 */ /* 0x000fe20000000a00 */
[----:B------:R-:W4:Y:S01]  /*0070*/  S2R R43, SR_CTAID.Y ;  /* 0x00000000002b7919 */ /* 0x000f220000002600 */
[----:B-1----:R-:W-:Y:S02]  /*0080*/  SHF.L.U32 R45, R45, 0x6, RZ ;  /* 0x000000062d2d7819 */ /* 0x002fe400000006ff */
[----:B---3--:R-:W-:-:S02]  /*0090*/  SHF.L.U32 R39, R29, 0x2, RZ ;  /* 0x000000021d277819 */ /* 0x008fc400000006ff */
[----:B------:R-:W-:Y:S02]  /*00a0*/  SHF.R.U32.HI R42, RZ, 0x4, R29 ;  /* 0x00000004ff2a7819 */ /* 0x000fe4000001161d */
[----:B----4-:R-:W-:Y:S02]  /*00b0*/  SHF.L.U32 R43, R43, 0x6, RZ ;  /* 0x000000062b2b7819 */ /* 0x010fe400000006ff */
[----:B------:R-:W-:Y:S02]  /*00c0*/  LOP3.LUT R35, R45, 0x3c, R39, 0xf8, !PT ;  /* 0x0000003c2d237812 */ /* 0x000fe400078ef827 */
[----:B------:R-:W-:Y:S02]  /*00d0*/  SGXT.U32 R42, R42, 0x4 ;  /* 0x000000042a2a781a */ /* 0x000fe40000000000 */
[----:B------:R-:W-:Y:S02]  /*00e0*/  ISETP.GE.AND P0, PT, R35, 0x1800, PT ;  /* 0x000018002300780c */ /* 0x000fe40003f06270 */
[----:B------:R-:W-:-:S04]  /*00f0*/  LOP3.LUT R38, R43, R42, RZ, 0xfc, !PT ;  /* 0x0000002a2b267212 */ /* 0x000fc800078efcff */
[C---:B------:R-:W-:Y:S01]  /*0100*/  ISETP.LT.AND P4, PT, R38.reuse, 0x40, !P0 ;  /* 0x000000402600780c */ /* 0x040fe20004781270 */
[----:B------:R-:W-:-:S04]  /*0110*/  IMAD R38, R38, 0x1800, R35 ;  /* 0x0000180026267824 */ /* 0x000fc800078e0223 */
[----:B--2---:R-:W-:-:S08]  /*0120*/  IMAD.WIDE R4, R38, 0x4, R2 ;  /* 0x0000000426047825 */ /* 0x004fd000078e0202 */
[----:B------:R1:W2:Y:S01]  /*0130*/  @P4 LDG.E.EL.128 R12, desc[UR6][R4.64] ;  /* 0x00000006040c4981 */ /* 0x0002a2000c2e1d00 */
[----:B------:R-:W-:Y:S02]  /*0140*/  LOP3.LUT R37, R43, 0x10, R42, 0xfe, !PT ;  /* 0x000000102b257812 */ /* 0x000fe400078efe2a */
[----:B------:R-:W-:Y:S02]  /*0150*/  CS2R R20, SRZ ;  /* 0x0000000000147805 */ /* 0x000fe4000001ff00 */
[----:B------:R-:W-:Y:S02]  /*0160*/  LOP3.LUT R36, R43, 0x20, R42, 0xfe, !PT ;  /* 0x000000202b247812 */ /* 0x000fe400078efe2a */
[----:B------:R-:W-:Y:S02]  /*0170*/  CS2R R22, SRZ ;  /* 0x0000000000167805 */ /* 0x000fe4000001ff00 */
[C---:B------:R-:W-:Y:S01]  /*0180*/  ISETP.LT.AND P3, PT, R37.reuse, 0x40, !P0 ;  /* 0x000000402500780c */ /* 0x040fe20004761270 */
[--C-:B------:R-:W-:Y:S01]  /*0190*/  IMAD R37, R37, 0x1800, R35.reuse ;  /* 0x0000180025257824 */ /* 0x100fe200078e0223 */
[C---:B------:R-:W-:Y:S01]  /*01a0*/  ISETP.LT.AND P2, PT, R36.reuse, 0x40, !P0 ;  /* 0x000000402400780c */ /* 0x040fe20004741270 */
[----:B------:R-:W-:Y:S01]  /*01b0*/  IMAD R36, R36, 0x1800, R35 ;  /* 0x0000180024247824 */ /* 0x000fe200078e0223 */
[----:B------:R-:W-:Y:S01]  /*01c0*/  CS2R R16, SRZ ;  /* 0x0000000000107805 */ /* 0x000fe2000001ff00 */
[----:B------:R-:W-:Y:S01]  /*01d0*/  IMAD.WIDE R6, R37, 0x4, R2 ;  /* 0x0000000425067825 */ /* 0x000fe200078e0202 */
[----:B------:R-:W-:-:S02]  /*01e0*/  CS2R R18, SRZ ;  /* 0x0000000000127805 */ /* 0x000fc4000001ff00 */
[----:B------:R-:W-:Y:S01]  /*01f0*/  LOP3.LUT R0, R43, 0x30, R42, 0xfe, !PT ;  /* 0x000000302b007812 */ /* 0x000fe200078efe2a */
[----:B-1----:R-:W-:-:S03]  /*0200*/  IMAD.WIDE R4, R36, 0x4, R2 ;  /* 0x0000000424047825 */ /* 0x002fc600078e0202 */
[C---:B------:R-:W-:Y:S01]  /*0210*/  ISETP.LT.AND P0, PT, R0.reuse, 0x40, !P0 ;  /* 0x000000400000780c */ /* 0x040fe20004701270 */
[----:B------:R2:W3:Y:S01]  /*0220*/  @P3 LDG.E.EL.128 R20, desc[UR6][R6.64] ;  /* 0x0000000606143981 */ /* 0x0004e2000c2e1d00 */
[----:B------:R-:W-:-:S03]  /*0230*/  IMAD R35, R0, 0x1800, R35 ;  /* 0x0000180000237824 */ /* 0x000fc600078e0223 */
[----:B------:R-:W5:Y:S01]  /*0240*/  @P2 LDG.E.EL.128 R16, desc[UR6][R4.64] ;  /* 0x0000000604102981 */ /* 0x000f62000c2e1d00 */
[----:B------:R-:W-:Y:S02]  /*0250*/  CS2R R8, SRZ ;  /* 0x0000000000087805 */ /* 0x000fe4000001ff00 */
[----:B------:R-:W-:Y:S01]  /*0260*/  CS2R R10, SRZ ;  /* 0x00000000000a7805 */ /* 0x000fe2000001ff00 */
[----:B------:R-:W-:Y:S01]  /*0270*/  IMAD.WIDE R2, R35, 0x4, R2 ;  /* 0x0000000423027825 */ /* 0x000fe200078e0202 */
[----:B------:R-:W-:Y:S04]  /*0280*/  BSSY B0, `(.L_x_0) ;  /* 0x0000024000007945 */ /* 0x000fe80003800000 */
[----:B------:R3:W5:Y:S01]  /*0290*/  @P0 LDG.E.EL.128 R8, desc[UR6][R2.64] ;  /* 0x0000000602080981 */ /* 0x000762000c2e1d00 */
[----:B--2---:R-:W-:-:S04]  /*02a0*/  FMUL R7, R12, R12 ;  /* 0x0000000c0c077220 */ /* 0x004fc80000400000 */
[----:B------:R-:W-:-:S04]  /*02b0*/  FMUL R7, R7, R12 ;  /* 0x0000000c07077220 */ /* 0x000fc80000400000 */
[----:B------:R-:W-:-:S04]  /*02c0*/  FFMA R7, R7, 0.044714998453855514526, R12 ;  /* 0x3d37271307077823 */ /* 0x000fc8000000000c */
[----:B------:R-:W-:-:S04]  /*02d0*/  FMUL R24, R7, 0.79788458347320556641 ;  /* 0x3f4c422a07187820 */ /* 0x000fc80000400000 */
[----:B------:R-:W-:Y:S01]  /*02e0*/  FADD.FTZ R27, |R24|, -RZ ;  /* 0x800000ff181b7221 */ /* 0x000fe20000010200 */
[----:B------:R-:W-:-:S04]  /*02f0*/  FMUL R0, R13, R13 ;  /* 0x0000000d0d007220 */ /* 0x000fc80000400000 */
[----:B------:R-:W-:Y:S01]  /*0300*/  FSETP.GE.AND P1, PT, R27, 0.60000002384185791016, PT ;  /* 0x3f19999a1b00780b */ /* 0x000fe20003f26000 */
[-C--:B------:R-:W-:Y:S01]  /*0310*/  FMUL R7, R14, R14.reuse ;  /* 0x0000000e0e077220 */ /* 0x080fe20000400000 */
[----:B------:R-:W-:Y:S01]  /*0320*/  FMUL R6, R0, R13 ;  /* 0x0000000d00067220 */ /* 0x000fe20000400000 */
[-C--:B------:R-:W-:Y:S02]  /*0330*/  FMUL R0, R15, R15.reuse ;  /* 0x0000000f0f007220 */ /* 0x080fe40000400000 */
[----:B------:R-:W-:Y:S01]  /*0340*/  FMUL R7, R7, R14 ;  /* 0x0000000e07077220 */ /* 0x000fe20000400000 */
[----:B------:R-:W-:Y:S01]  /*0350*/  FFMA R6, R6, 0.044714998453855514526, R13 ;  /* 0x3d37271306067823 */ /* 0x000fe2000000000d */
[----:B---3--:R-:W-:Y:S01]  /*0360*/  FMUL R3, R20, R20 ;  /* 0x0000001414037220 */ /* 0x008fe20000400000 */
[----:B------:R-:W-:Y:S01]  /*0370*/  FMUL R2, R0, R15 ;  /* 0x0000000f00027220 */ /* 0x000fe20000400000 */
[----:B------:R-:W-:Y:S01]  /*0380*/  FFMA R26, R7, 0.044714998453855514526, R14 ;  /* 0x3d372713071a7823 */ /* 0x000fe2000000000e */
[----:B------:R-:W-:-:S03]  /*0390*/  FMUL R25, R6, 0.79788458347320556641 ;  /* 0x3f4c422a06197820 */ /* 0x000fc60000400000 */
[----:B------:R-:W-:Y:S05]  /*03a0*/  @!P1 BRA `(.L_x_1) ;  /* 0x0000000000289947 */ /* 0x000fea0003800000 */
[C---:B------:R-:W-:Y:S01]  /*03b0*/  FMUL R0, R27.reuse, 2.8853900432586669922 ;  /* 0x4038aa3b1b007820 */ /* 0x040fe20000400000 */
[----:B------:R-:W-:Y:S01]  /*03c0*/  HFMA2.MMA R5, -RZ, RZ, 1.875, 0 ;  /* 0x3f800000ff057435 */ /* 0x000fe200000001ff */
[----:B------:R-:W-:-:S04]  /*03d0*/  FSETP.GE.AND P1, PT, R27, 9.010913848876953125, PT ;  /* 0x41102cb41b00780b */ /* 0x000fc80003f26000 */
[----:B------:R-:W1:Y:S02]  /*03e0*/  MUFU.EX2 R0, R0 ;  /* 0x0000000000007308 */ /* 0x000e640000000800 */
[----:B-1----:R-:W-:-:S06]  /*03f0*/  FADD R4, R0, 1 ;  /* 0x3f80000000047421 */ /* 0x002fcc0000000000 */
[----:B------:R-:W1:Y:S02]  /*0400*/  MUFU.RCP R4, R4 ;  /* 0x0000000400047308 */ /* 0x000e640000001000 */
[----:B-1----:R-:W-:-:S05]  /*0410*/  FFMA.FTZ R5, R4, -2, R5 ;  /* 0xc000000004057823 */ /* 0x002fca0000010005 */
[----:B------:R-:W-:-:S04]  /*0420*/  FSEL R5, R5, 1, !P1 ;  /* 0x3f80000005057808 */ /* 0x000fc80004800000 */
[----:B------:R-:W-:Y:S01]  /*0430*/  LOP3.LUT R24, R5, 0x80000000, R24, 0xf8, !PT ;  /* 0x8000000005187812 */ /* 0x000fe200078ef818 */
[----:B------:R-:W-:Y:S06]  /*0440*/  BRA `(.L_x_2) ;  /* 0x00000000001c7947 */ /* 0x000fec0003800000 */
.L_x_1:
[----:B------:R-:W-:Y:S01]  /*0450*/  MOV R0, 0x3c80f082 ;  /* 0x3c80f08200007802 */ /* 0x000fe20000000f00 */
[----:B------:R-:W-:-:S04]  /*0460*/  FMUL R5, R24, R24 ;  /* 0x0000001818057220 */ /* 0x000fc80000400000 */
[----:B------:R-:W-:-:S04]  /*0470*/  FFMA.FTZ R0, R5, R0, -0.052303962409496307373 ;  /* 0xbd563cae05007423 */ /* 0x000fc80000010000 */
[----:B------:R-:W-:-:S04]  /*0480*/  FFMA.FTZ R0, R5, R0, 0.1331529766321182251 ;  /* 0x3e08594105007423 */ /* 0x000fc80000010000 */
[----:B------:R-:W-:-:S04]  /*0490*/  FFMA.FTZ R0, R5, R0, -0.33332768082618713379 ;  /* 0xbeaaa9ed05007423 */ /* 0x000fc80000010000 */
[----:B------:R-:W-:-:S04]  /*04a0*/  FFMA.FTZ R5, R5, R0, RZ ;  /* 0x0000000005057223 */ /* 0x000fc800000100ff */
[----:B------:R-:W-:-:S07]  /*04b0*/  FFMA.FTZ R24, R24, R5, R24 ;  /* 0x0000000518187223 */ /* 0x000fce0000010018 */
.L_x_2:
[----:B------:R-:W-:Y:S05]  /*04c0*/  BSYNC B0 ;  /* 0x0000000000007941 */ /* 0x000fea0003800000 */
.L_x_0:
[----:B------:R-:W-:Y:S01]  /*04d0*/  FADD.FTZ R7, |R25|, -RZ ;  /* 0x800000ff19077221 */ /* 0x000fe20000010200 */
[----:B------:R-:W-:Y:S01]  /*04e0*/  BSSY B0, `(.L_x_3) ;  /* 0x0000018000007945 */ /* 0x000fe20003800000 */
[----:B------:R-:W-:Y:S01]  /*04f0*/  FMUL R3, R3, R20 ;  /* 0x0000001403037220 */ /* 0x000fe20000400000 */
[----:B------:R-:W-:Y:S01]  /*0500*/  FFMA R2, R2, 0.044714998453855514526, R15 ;  /* 0x3d37271302027823 */ /* 0x000fe2000000000f */
[----:B------:R-:W-:Y:S01]  /*0510*/  FMUL R26, R26, 0.79788458347320556641 ;  /* 0x3f4c422a1a1a7820 */ /* 0x000fe20000400000 */
[----:B------:R-:W-:Y:S01]  /*0520*/  FSETP.GE.AND P1, PT, R7, 0.60000002384185791016, PT ;  /* 0x3f19999a0700780b */ /* 0x000fe20003f26000 */
[----:B------:R-:W-:-:S12]  /*0530*/  FMUL R4, R21, R21 ;  /* 0x0000001515047220 */ /* 0x000fd80000400000 */
        /* <DEDUP_REMOVED lines=11> */
.L_x_4:
[----:B------:R-:W-:Y:S01]  /*05f0*/  MOV R0, 0x3c80f082 ;  /* 0x3c80f08200007802 */ /* 0x000fe20000000f00 */
[----:B------:R-:W-:-:S04]  /*0600*/  FMUL R5, R25, R25 ;  /* 0x0000001919057220 */ /* 0x000fc80000400000 */
[----:B------:R-:W-:-:S04]  /*0610*/  FFMA.FTZ R0, R5, R0, -0.052303962409496307373 ;  /* 0xbd563cae05007423 */ /* 0x000fc80000010000 */
[----:B------:R-:W-:-:S04]  /*0620*/  FFMA.FTZ R0, R5, R0, 0.1331529766321182251 ;  /* 0x3e08594105007423 */ /* 0x000fc80000010000 */
[----:B------:R-:W-:-:S04]  /*0630*/  FFMA.FTZ R0, R5, R0, -0.33332768082618713379 ;  /* 0xbeaaa9ed05007423 */ /* 0x000fc80000010000 */
[----:B------:R-:W-:-:S04]  /*0640*/  FFMA.FTZ R0, R5, R0, RZ ;  /* 0x0000000005007223 */ /* 0x000fc800000100ff */
[----:B------:R-:W-:-:S07]  /*0650*/  FFMA.FTZ R25, R25, R0, R25 ;  /* 0x0000000019197223 */ /* 0x000fce0000010019 */
.L_x_5:
[----:B------:R-:W-:Y:S05]  /*0660*/  BSYNC B0 ;  /* 0x0000000000007941 */ /* 0x000fea0003800000 */
.L_x_3:
        /* <DEDUP_REMOVED lines=18> */
.L_x_7:
[----:B------:R-:W-:Y:S01]  /*0790*/  MOV R0, 0x3c80f082 ;  /* 0x3c80f08200007802 */ /* 0x000fe20000000f00 */
[----:B------:R-:W-:-:S04]  /*07a0*/  FMUL R7, R26, R26 ;  /* 0x0000001a1a077220 */ /* 0x000fc80000400000 */
[----:B------:R-:W-:-:S04]  /*07b0*/  FFMA.FTZ R0, R7, R0, -0.052303962409496307373 ;  /* 0xbd563cae07007423 */ /* 0x000fc80000010000 */
[----:B------:R-:W-:-:S04]  /*07c0*/  FFMA.FTZ R0, R7, R0, 0.1331529766321182251 ;  /* 0x3e08594107007423 */ /* 0x000fc80000010000 */
[----:B------:R-:W-:-:S04]  /*07d0*/  FFMA.FTZ R0, R7, R0, -0.33332768082618713379 ;  /* 0xbeaaa9ed07007423 */ /* 0x000fc80000010000 */
[----:B------:R-:W-:-:S04]  /*07e0*/  FFMA.FTZ R7, R7, R0, RZ ;  /* 0x0000000007077223 */ /* 0x000fc800000100ff */
[----:B------:R-:W-:-:S07]  /*07f0*/  FFMA.FTZ R26, R26, R7, R26 ;  /* 0x000000071a1a7223 */ /* 0x000fce000001001a */
.L_x_8:
[----:B------:R-:W-:Y:S05]  /*0800*/  BSYNC B0 ;  /* 0x0000000000007941 */ /* 0x000fea0003800000 */
.L_x_6:
        /* <DEDUP_REMOVED lines=18> */
.L_x_10:
[----:B------:R-:W-:Y:S01]  /*0930*/  MOV R0, 0x3c80f082 ;  /* 0x3c80f08200007802 */ /* 0x000fe20000000f00 */
[----:B------:R-:W-:-:S04]  /*0940*/  FMUL R7, R2, R2 ;  /* 0x0000000202077220 */ /* 0x000fc80000400000 */
[----:B------:R-:W-:-:S04]  /*0950*/  FFMA.FTZ R0, R7, R0, -0.052303962409496307373 ;  /* 0xbd563cae07007423 */ /* 0x000fc80000010000 */
[----:B------:R-:W-:-:S04]  /*0960*/  FFMA.FTZ R0, R7, R0, 0.1331529766321182251 ;  /* 0x3e08594107007423 */ /* 0x000fc80000010000 */
[----:B------:R-:W-:-:S04]  /*0970*/  FFMA.FTZ R0, R7, R0, -0.33332768082618713379 ;  /* 0xbeaaa9ed07007423 */ /* 0x000fc80000010000 */
[----:B------:R-:W-:-:S04]  /*0980*/  FFMA.FTZ R7, R7, R0, RZ ;  /* 0x0000000007077223 */ /* 0x000fc800000100ff */
[----:B------:R-:W-:-:S07]  /*0990*/  FFMA.FTZ R27, R2, R7, R2 ;  /* 0x00000007021b7223 */ /* 0x000fce0000010002 */
.L_x_11:
[----:B------:R-:W-:Y:S05]  /*09a0*/  BSYNC B0 ;  /* 0x0000000000007941 */ /* 0x000fea0003800000 */
.L_x_9:
[----:B------:R-:W-:Y:S01]  /*09b0*/  FADD.FTZ R30, |R3|, -RZ ;  /* 0x800000ff031e7221 */ /* 0x000fe20000010200 */
[----:B------:R-:W-:Y:S01]  /*09c0*/  BSSY B0, `(.L_x_12) ;  /* 0x0000018000007945 */ /* 0x000fe20003800000 */
[----:B------:R-:W-:Y:S01]  /*09d0*/  FMUL R2, R6, R23 ;  /* 0x0000001706027220 */ /* 0x000fe20000400000 */
[----:B------:R-:W-:Y:S01]  /*09e0*/  FFMA R5, R5, 0.044714998453855514526, R22 ;  /* 0x3d37271305057823 */ /* 0x000fe20000000016 */
[----:B------:R-:W-:Y:S01]  /*09f0*/  FMUL R4, R4, 0.79788458347320556641 ;  /* 0x3f4c422a04047820 */ /* 0x000fe20000400000 */
[----:B------:R-:W-:Y:S01]  /*0a00*/  FSETP.GE.AND P1, PT, R30, 0.60000002384185791016, PT ;  /* 0x3f19999a1e00780b */ /* 0x000fe20003f26000 */
[----:B-----5:R-:W-:-:S12]  /*0a10*/  FMUL R7, R16, R16 ;  /* 0x0000001010077220 */ /* 0x020fd80000400000 */
        /* <DEDUP_REMOVED lines=11> */
.L_x_13:
[----:B------:R-:W-:Y:S01]  /*0ad0*/  MOV R0, 0x3c80f082 ;  /* 0x3c80f08200007802 */ /* 0x000fe20000000f00 */
[----:B------:R-:W-:-:S04]  /*0ae0*/  FMUL R31, R3, R3 ;  /* 0x00000003031f7220 */ /* 0x000fc80000400000 */
[----:B------:R-:W-:-:S04]  /*0af0*/  FFMA.FTZ R0, R31, R0, -0.052303962409496307373 ;  /* 0xbd563cae1f007423 */ /* 0x000fc80000010000 */
[----:B------:R-:W-:-:S04]  /*0b00*/  FFMA.FTZ R0, R31, R0, 0.1331529766321182251 ;  /* 0x3e0859411f007423 */ /* 0x000fc80000010000 */
[----:B------:R-:W-:-:S04]  /*0b10*/  FFMA.FTZ R0, R31, R0, -0.33332768082618713379 ;  /* 0xbeaaa9ed1f007423 */ /* 0x000fc80000010000 */
[----:B------:R-:W-:-:S04]  /*0b20*/  FFMA.FTZ R0, R31, R0, RZ ;  /* 0x000000001f007223 */ /* 0x000fc800000100ff */
[----:B------:R-:W-:-:S07]  /*0b30*/  FFMA.FTZ R41, R3, R0, R3 ;  /* 0x0000000003297223 */ /* 0x000fce0000010003 */
.L_x_14:
[----:B------:R-:W-:Y:S05]  /*0b40*/  BSYNC B0 ;  /* 0x0000000000007941 */ /* 0x000fea0003800000 */
.L_x_12:
        /* <DEDUP_REMOVED lines=18> */
.L_x_16:
[----:B------:R-:W-:Y:S01]  /*0c70*/  MOV R0, 0x3c80f082 ;  /* 0x3c80f08200007802 */ /* 0x000fe20000000f00 */
[----:B------:R-:W-:-:S04]  /*0c80*/  FMUL R3, R4, R4 ;  /* 0x0000000404037220 */ /* 0x000fc80000400000 */
[----:B------:R-:W-:-:S04]  /*0c90*/  FFMA.FTZ R0, R3, R0, -0.052303962409496307373 ;  /* 0xbd563cae03007423 */ /* 0x000fc80000010000 */
[----:B------:R-:W-:-:S04]  /*0ca0*/  FFMA.FTZ R0, R3, R0, 0.1331529766321182251 ;  /* 0x3e08594103007423 */ /* 0x000fc80000010000 */
[----:B------:R-:W-:-:S04]  /*0cb0*/  FFMA.FTZ R0, R3, R0, -0.33332768082618713379 ;  /* 0xbeaaa9ed03007423 */ /* 0x000fc80000010000 */
[----:B------:R-:W-:-:S04]  /*0cc0*/  FFMA.FTZ R3, R3, R0, RZ ;  /* 0x0000000003037223 */ /* 0x000fc800000100ff */
[----:B------:R-:W-:-:S07]  /*0cd0*/  FFMA.FTZ R28, R4, R3, R4 ;  /* 0x00000003041c7223 */ /* 0x000fce0000010004 */
.L_x_17:
[----:B------:R-:W-:Y:S05]  /*0ce0*/  BSYNC B0 ;  /* 0x0000000000007941 */ /* 0x000fea0003800000 */
.L_x_15:
        /* <DEDUP_REMOVED lines=18> */
.L_x_19:
[----:B------:R-:W-:Y:S01]  /*0e10*/  MOV R0, 0x3c80f082 ;  /* 0x3c80f08200007802 */ /* 0x000fe20000000f00 */
[----:B------:R-:W-:-:S04]  /*0e20*/  FMUL R31, R5, R5 ;  /* 0x00000005051f7220 */ /* 0x000fc80000400000 */
[----:B------:R-:W-:-:S04]  /*0e30*/  FFMA.FTZ R0, R31, R0, -0.052303962409496307373 ;  /* 0xbd563cae1f007423 */ /* 0x000fc80000010000 */
[----:B------:R-:W-:-:S04]  /*0e40*/  FFMA.FTZ R0, R31, R0, 0.1331529766321182251 ;  /* 0x3e0859411f007423 */ /* 0x000fc80000010000 */
[----:B------:R-:W-:-:S04]  /*0e50*/  FFMA.FTZ R0, R31, R0, -0.33332768082618713379 ;  /* 0xbeaaa9ed1f007423 */ /* 0x000fc80000010000 */
[----:B------:R-:W-:-:S04]  /*0e60*/  FFMA.FTZ R0, R31, R0, RZ ;  /* 0x000000001f007223 */ /* 0x000fc800000100ff */
[----:B------:R-:W-:-:S07]  /*0e70*/  FFMA.FTZ R34, R5, R0, R5 ;  /* 0x0000000005227223 */ /* 0x000fce0000010005 */
.L_x_20:
[----:B------:R-:W-:Y:S05]  /*0e80*/  BSYNC B0 ;  /* 0x0000000000007941 */ /* 0x000fea0003800000 */
.L_x_18:
        /* <DEDUP_REMOVED lines=18> */
.L_x_22:
[----:B------:R-:W-:Y:S01]  /*0fb0*/  MOV R0, 0x3c80f082 ;  /* 0x3c80f08200007802 */ /* 0x000fe20000000f00 */
[----:B------:R-:W-:-:S04]  /*0fc0*/  FMUL R5, R2, R2 ;  /* 0x0000000202057220 */ /* 0x000fc80000400000 */
[----:B------:R-:W-:-:S04]  /*0fd0*/  FFMA.FTZ R0, R5, R0, -0.052303962409496307373 ;  /* 0xbd563cae05007423 */ /* 0x000fc80000010000 */
[----:B------:R-:W-:-:S04]  /*0fe0*/  FFMA.FTZ R0, R5, R0, 0.1331529766321182251 ;  /* 0x3e08594105007423 */ /* 0x000fc80000010000 */
[----:B------:R-:W-:-:S04]  /*0ff0*/  FFMA.FTZ R0, R5, R0, -0.33332768082618713379 ;  /* 0xbeaaa9ed05007423 */ /* 0x000fc80000010000 */
[----:B------:R-:W-:-:S04]  /*1000*/  FFMA.FTZ R5, R5, R0, RZ ;  /* 0x0000000005057223 */ /* 0x000fc800000100ff */
[----:B------:R-:W-:-:S07]  /*1010*/  FFMA.FTZ R33, R2, R5, R2 ;  /* 0x0000000502217223 */ /* 0x000fce0000010002 */
.L_x_23:
[----:B------:R-:W-:Y:S05]  /*1020*/  BSYNC B0 ;  /* 0x0000000000007941 */ /* 0x000fea0003800000 */
.L_x_21:
[----:B------:R-:W-:Y:S01]  /*1030*/  FADD.FTZ R30, |R7|, -RZ ;  /* 0x800000ff071e7221 */ /* 0x000fe20000010200 */
[----:B------:R-:W-:Y:S01]  /*1040*/  BSSY B0, `(.L_x_24) ;  /* 0x0000018000007945 */ /* 0x000fe20003800000 */
[----:B------:R-:W-:Y:S01]  /*1050*/  FFMA R2, R3, 0.044714998453855514526, R18 ;  /* 0x3d37271303027823 */ /* 0x000fe20000000012 */
[----:B------:R-:W-:Y:S01]  /*1060*/  FMUL R4, R4, R19 ;  /* 0x0000001304047220 */ /* 0x000fe20000400000 */
        /* <DEDUP_REMOVED lines=14> */
.L_x_25:
[----:B------:R-:W-:Y:S01]  /*1150*/  MOV R0, 0x3c80f082 ;  /* 0x3c80f08200007802 */ /* 0x000fe20000000f00 */
[----:B------:R-:W-:-:S04]  /*1160*/  FMUL R5, R7, R7 ;  /* 0x0000000707057220 */ /* 0x000fc80000400000 */
[----:B------:R-:W-:-:S04]  /*1170*/  FFMA.FTZ R0, R5, R0, -0.052303962409496307373 ;  /* 0xbd563cae05007423 */ /* 0x000fc80000010000 */
[----:B------:R-:W-:-:S04]  /*1180*/  FFMA.FTZ R0, R5, R0, 0.1331529766321182251 ;  /* 0x3e08594105007423 */ /* 0x000fc80000010000 */
[----:B------:R-:W-:-:S04]  /*1190*/  FFMA.FTZ R0, R5, R0, -0.33332768082618713379 ;  /* 0xbeaaa9ed05007423 */ /* 0x000fc80000010000 */
[----:B------:R-:W-:-:S04]  /*11a0*/  FFMA.FTZ R0, R5, R0, RZ ;  /* 0x0000000005007223 */ /* 0x000fc800000100ff */
[----:B------:R-:W-:-:S07]  /*11b0*/  FFMA.FTZ R32, R7, R0, R7 ;  /* 0x0000000007207223 */ /* 0x000fce0000010007 */
.L_x_26:
[----:B------:R-:W-:Y:S05]  /*11c0*/  BSYNC B0 ;  /* 0x0000000000007941 */ /* 0x000fea0003800000 */
.L_x_24:
        /* <DEDUP_REMOVED lines=18> */
.L_x_28:
[----:B------:R-:W-:Y:S01]  /*12f0*/  MOV R0, 0x3c80f082 ;  /* 0x3c80f08200007802 */ /* 0x000fe20000000f00 */
[----:B------:R-:W-:-:S04]  /*1300*/  FMUL R5, R6, R6 ;  /* 0x0000000606057220 */ /* 0x000fc80000400000 */
[----:B------:R-:W-:-:S04]  /*1310*/  FFMA.FTZ R0, R5, R0, -0.052303962409496307373 ;  /* 0xbd563cae05007423 */ /* 0x000fc80000010000 */
[----:B------:R-:W-:-:S04]  /*1320*/  FFMA.FTZ R0, R5, R0, 0.1331529766321182251 ;  /* 0x3e08594105007423 */ /* 0x000fc80000010000 */
[----:B------:R-:W-:-:S04]  /*1330*/  FFMA.FTZ R0, R5, R0, -0.33332768082618713379 ;  /* 0xbeaaa9ed05007423 */ /* 0x000fc80000010000 */
[----:B------:R-:W-:-:S04]  /*1340*/  FFMA.FTZ R5, R5, R0, RZ ;  /* 0x0000000005057223 */ /* 0x000fc800000100ff */
[----:B------:R-:W-:-:S07]  /*1350*/  FFMA.FTZ R7, R6, R5, R6 ;  /* 0x0000000506077223 */ /* 0x000fce0000010006 */
.L_x_29:
[----:B------:R-:W-:Y:S05]  /*1360*/  BSYNC B0 ;  /* 0x0000000000007941 */ /* 0x000fea0003800000 */
.L_x_27:
        /* <DEDUP_REMOVED lines=18> */
.L_x_31:
[----:B------:R-:W-:Y:S01]  /*1490*/  MOV R0, 0x3c80f082 ;  /* 0x3c80f08200007802 */ /* 0x000fe20000000f00 */
[----:B------:R-:W-:-:S04]  /*14a0*/  FMUL R5, R2, R2 ;  /* 0x0000000202057220 */ /* 0x000fc80000400000 */
[----:B------:R-:W-:-:S04]  /*14b0*/  FFMA.FTZ R0, R5, R0, -0.052303962409496307373 ;  /* 0xbd563cae05007423 */ /* 0x000fc80000010000 */
[----:B------:R-:W-:-:S04]  /*14c0*/  FFMA.FTZ R0, R5, R0, 0.1331529766321182251 ;  /* 0x3e08594105007423 */ /* 0x000fc80000010000 */
[----:B------:R-:W-:-:S04]  /*14d0*/  FFMA.FTZ R0, R5, R0, -0.33332768082618713379 ;  /* 0xbeaaa9ed05007423 */ /* 0x000fc80000010000 */
[----:B------:R-:W-:-:S04]  /*14e0*/  FFMA.FTZ R5, R5, R0, RZ ;  /* 0x0000000005057223 */ /* 0x000fc800000100ff */
[----:B------:R-:W-:-:S07]  /*14f0*/  FFMA.FTZ R0, R2, R5, R2 ;  /* 0x0000000502007223 */ /* 0x000fce0000010002 */
.L_x_32:
[----:B------:R-:W-:Y:S05]  /*1500*/  BSYNC B0 ;  /* 0x0000000000007941 */ /* 0x000fea0003800000 */
.L_x_30:
[----:B------:R-:W-:Y:S01]  /*1510*/  FADD.FTZ R2, |R3|, -RZ ;  /* 0x800000ff03027221 */ /* 0x000fe20000010200 */
[----:B------:R-:W-:Y:S01]  /*1520*/  BSSY B0, `(.L_x_33) ;  /* 0x0000018000007945 */ /* 0x000fe20003800000 */
[----:B------:R-:W-:Y:S01]  /*1530*/  FMUL R4, R6, 0.79788458347320556641 ;  /* 0x3f4c422a06047820 */ /* 0x000fe20000400000 */
[----:B------:R-:W-:Y:S01]  /*1540*/  FMUL R31, R31, R10 ;  /* 0x0000000a1f1f7220 */ /* 0x000fe20000400000 */
[----:B------:R-:W-:Y:S01]  /*1550*/  FFMA R5, R30, 0.044714998453855514526, R9 ;  /* 0x3d3727131e057823 */ /* 0x000fe20000000009 */
        /* <DEDUP_REMOVED lines=13> */
.L_x_34:
[----:B------:R-:W-:Y:S01]  /*1630*/  MOV R2, 0x3c80f082 ;  /* 0x3c80f08200027802 */ /* 0x000fe20000000f00 */
[----:B------:R-:W-:-:S04]  /*1640*/  FMUL R30, R3, R3 ;  /* 0x00000003031e7220 */ /* 0x000fc80000400000 */
[----:B------:R-:W-:-:S04]  /*1650*/  FFMA.FTZ R2, R30, R2, -0.052303962409496307373 ;  /* 0xbd563cae1e027423 */ /* 0x000fc80000010002 */
[----:B------:R-:W-:-:S04]  /*1660*/  FFMA.FTZ R2, R30, R2, 0.1331529766321182251 ;  /* 0x3e0859411e027423 */ /* 0x000fc80000010002 */
[----:B------:R-:W-:-:S04]  /*1670*/  FFMA.FTZ R2, R30, R2, -0.33332768082618713379 ;  /* 0xbeaaa9ed1e027423 */ /* 0x000fc80000010002 */
[----:B------:R-:W-:-:S04]  /*1680*/  FFMA.FTZ R2, R30, R2, RZ ;  /* 0x000000021e027223 */ /* 0x000fc800000100ff */
[----:B------:R-:W-:-:S07]  /*1690*/  FFMA.FTZ R2, R3, R2, R3 ;  /* 0x0000000203027223 */ /* 0x000fce0000010003 */
.L_x_35:
[----:B------:R-:W-:Y:S05]  /*16a0*/  BSYNC B0 ;  /* 0x0000000000007941 */ /* 0x000fea0003800000 */
.L_x_33:
[----:B------:R-:W-:Y:S01]  /*16b0*/  FADD.FTZ R3, |R4|, -RZ ;  /* 0x800000ff04037221 */ /* 0x000fe20000010200 */
[----:B------:R-:W-:Y:S01]  /*16c0*/  BSSY B0, `(.L_x_36) ;  /* 0x0000017000007945 */ /* 0x000fe20003800000 */
[----:B------:R-:W-:Y:S01]  /*16d0*/  FMUL R6, R6, R11 ;  /* 0x0000000b06067220 */ /* 0x000fe20000400000 */
[----:B------:R-:W-:Y:S01]  /*16e0*/  FFMA R31, R31, 0.044714998453855514526, R10 ;  /* 0x3d3727131f1f7823 */ /* 0x000fe2000000000a */
[----:B------:R-:W-:Y:S01]  /*16f0*/  FMUL R5, R5, 0.79788458347320556641 ;  /* 0x3f4c422a05057820 */ /* 0x000fe20000400000 */
[----:B------:R-:W-:-:S13]  /*1700*/  FSETP.GE.AND P1, PT, R3, 0.60000002384185791016, PT ;  /* 0x3f19999a0300780b */ /* 0x000fda0003f26000 */
        /* <DEDUP_REMOVED lines=11> */
.L_x_37:
[----:B------:R-:W-:Y:S01]  /*17c0*/  MOV R3, 0x3c80f082 ;  /* 0x3c80f08200037802 */ /* 0x000fe20000000f00 */
[----:B------:R-:W-:-:S04]  /*17d0*/  FMUL R30, R4, R4 ;  /* 0x00000004041e7220 */ /* 0x000fc80000400000 */
[----:B------:R-:W-:-:S04]  /*17e0*/  FFMA.FTZ R3, R30, R3, -0.052303962409496307373 ;  /* 0xbd563cae1e037423 */ /* 0x000fc80000010003 */
[----:B------:R-:W-:-:S04]  /*17f0*/  FFMA.FTZ R3, R30, R3, 0.1331529766321182251 ;  /* 0x3e0859411e037423 */ /* 0x000fc80000010003 */
[----:B------:R-:W-:-:S04]  /*1800*/  FFMA.FTZ R3, R30, R3, -0.33332768082618713379 ;  /* 0xbeaaa9ed1e037423 */ /* 0x000fc80000010003 */
[----:B------:R-:W-:-:S04]  /*1810*/  FFMA.FTZ R3, R30, R3, RZ ;  /* 0x000000031e037223 */ /* 0x000fc800000100ff */
[----:B------:R-:W-:-:S07]  /*1820*/  FFMA.FTZ R3, R4, R3, R4 ;  /* 0x0000000304037223 */ /* 0x000fce0000010004 */
.L_x_38:
[----:B------:R-:W-:Y:S05]  /*1830*/  BSYNC B0 ;  /* 0x0000000000007941 */ /* 0x000fea0003800000 */
.L_x_36:
[----:B------:R-:W-:Y:S01]  /*1840*/  FADD.FTZ R4, |R5|, -RZ ;  /* 0x800000ff05047221 */ /* 0x000fe20000010200 */
[----:B------:R-:W-:Y:S01]  /*1850*/  BSSY B0, `(.L_x_39) ;  /* 0x0000016000007945 */ /* 0x000fe20003800000 */
[----:B------:R-:W-:Y:S01]  /*1860*/  FFMA R6, R6, 0.044714998453855514526, R11 ;  /* 0x3d37271306067823 */ /* 0x000fe2000000000b */
[----:B------:R-:W-:Y:S02]  /*1870*/  FMUL R31, R31, 0.79788458347320556641 ;  /* 0x3f4c422a1f1f7820 */ /* 0x000fe40000400000 */
        /* <DEDUP_REMOVED lines=12> */
.L_x_40:
[----:B------:R-:W-:Y:S01]  /*1940*/  MOV R4, 0x3c80f082 ;  /* 0x3c80f08200047802 */ /* 0x000fe20000000f00 */
[----:B------:R-:W-:-:S04]  /*1950*/  FMUL R30, R5, R5 ;  /* 0x00000005051e7220 */ /* 0x000fc80000400000 */
[----:B------:R-:W-:-:S04]  /*1960*/  FFMA.FTZ R4, R30, R4, -0.052303962409496307373 ;  /* 0xbd563cae1e047423 */ /* 0x000fc80000010004 */
[----:B------:R-:W-:-:S04]  /*1970*/  FFMA.FTZ R4, R30, R4, 0.1331529766321182251 ;  /* 0x3e0859411e047423 */ /* 0x000fc80000010004 */
[----:B------:R-:W-:-:S04]  /*1980*/  FFMA.FTZ R4, R30, R4, -0.33332768082618713379 ;  /* 0xbeaaa9ed1e047423 */ /* 0x000fc80000010004 */
[----:B------:R-:W-:-:S04]  /*1990*/  FFMA.FTZ R4, R30, R4, RZ ;  /* 0x000000041e047223 */ /* 0x000fc800000100ff */
[----:B------:R-:W-:-:S07]  /*19a0*/  FFMA.FTZ R4, R5, R4, R5 ;  /* 0x0000000405047223 */ /* 0x000fce0000010005 */
.L_x_41:
[----:B------:R-:W-:Y:S05]  /*19b0*/  BSYNC B0 ;  /* 0x0000000000007941 */ /* 0x000fea0003800000 */
.L_x_39:
[----:B------:R-:W-:Y:S01]  /*19c0*/  FADD.FTZ R5, |R31|, -RZ ;  /* 0x800000ff1f057221 */ /* 0x000fe20000010200 */
[----:B------:R-:W-:Y:S01]  /*19d0*/  BSSY B0, `(.L_x_42) ;  /* 0x0000015000007945 */ /* 0x000fe20003800000 */
[----:B------:R-:W-:-:S03]  /*19e0*/  FMUL R30, R6, 0.79788458347320556641 ;  /* 0x3f4c422a061e7820 */ /* 0x000fc60000400000 */
        /* <DEDUP_REMOVED lines=12> */
.L_x_43:
[----:B------:R-:W-:Y:S01]  /*1ab0*/  MOV R5, 0x3c80f082 ;  /* 0x3c80f08200057802 */ /* 0x000fe20000000f00 */
[----:B------:R-:W-:-:S04]  /*1ac0*/  FMUL R6, R31, R31 ;  /* 0x0000001f1f067220 */ /* 0x000fc80000400000 */
[----:B------:R-:W-:-:S04]  /*1ad0*/  FFMA.FTZ R5, R6, R5, -0.052303962409496307373 ;  /* 0xbd563cae06057423 */ /* 0x000fc80000010005 */
[----:B------:R-:W-:-:S04]  /*1ae0*/  FFMA.FTZ R5, R6, R5, 0.1331529766321182251 ;  /* 0x3e08594106057423 */ /* 0x000fc80000010005 */
[----:B------:R-:W-:-:S04]  /*1af0*/  FFMA.FTZ R5, R6, R5, -0.33332768082618713379 ;  /* 0xbeaaa9ed06057423 */ /* 0x000fc80000010005 */
[----:B------:R-:W-:-:S04]  /*1b00*/  FFMA.FTZ R6, R6, R5, RZ ;  /* 0x0000000506067223 */ /* 0x000fc800000100ff */
[----:B------:R-:W-:-:S07]  /*1b10*/  FFMA.FTZ R5, R31, R6, R31 ;  /* 0x000000061f057223 */ /* 0x000fce000001001f */
.L_x_44:
[----:B------:R-:W-:Y:S05]  /*1b20*/  BSYNC B0 ;  /* 0x0000000000007941 */ /* 0x000fea0003800000 */
.L_x_42:
[----:B------:R-:W-:Y:S01]  /*1b30*/  FADD.FTZ R6, |R30|, -RZ ;  /* 0x800000ff1e067221 */ /* 0x000fe20000010200 */
[----:B------:R-:W-:Y:S04]  /*1b40*/  BSSY B0, `(.L_x_45) ;  /* 0x0000014000007945 */ /* 0x000fe80003800000 */
        /* <DEDUP_REMOVED lines=12> */
.L_x_46:
[----:B------:R-:W-:Y:S01]  /*1c10*/  MOV R6, 0x3c80f082 ;  /* 0x3c80f08200067802 */ /* 0x000fe20000000f00 */
[----:B------:R-:W-:-:S04]  /*1c20*/  FMUL R31, R30, R30 ;  /* 0x0000001e1e1f7220 */ /* 0x000fc80000400000 */
[----:B------:R-:W-:-:S04]  /*1c30*/  FFMA.FTZ R6, R31, R6, -0.052303962409496307373 ;  /* 0xbd563cae1f067423 */ /* 0x000fc80000010006 */
[----:B------:R-:W-:-:S04]  /*1c40*/  FFMA.FTZ R6, R31, R6, 0.1331529766321182251 ;  /* 0x3e0859411f067423 */ /* 0x000fc80000010006 */
[----:B------:R-:W-:-:S04]  /*1c50*/  FFMA.FTZ R6, R31, R6, -0.33332768082618713379 ;  /* 0xbeaaa9ed1f067423 */ /* 0x000fc80000010006 */
[----:B------:R-:W-:-:S04]  /*1c60*/  FFMA.FTZ R31, R31, R6, RZ ;  /* 0x000000061f1f7223 */ /* 0x000fc800000100ff */
[----:B------:R-:W-:-:S07]  /*1c70*/  FFMA.FTZ R6, R30, R31, R30 ;  /* 0x0000001f1e067223 */ /* 0x000fce000001001e */
.L_x_47:
[----:B------:R-:W-:Y:S05]  /*1c80*/  BSYNC B0 ;  /* 0x0000000000007941 */ /* 0x000fea0003800000 */
.L_x_45:
[----:B------:R-:W1:Y:S01]  /*1c90*/  S2UR UR5, SR_CgaCtaId ;  /* 0x00000000000579c3 */ /* 0x000e620000008800 */
[----:B------:R-:W-:Y:S01]  /*1ca0*/  FMUL R12, R12, 0.5 ;  /* 0x3f0000000c0c7820 */ /* 0x000fe20000400000 */
[----:B------:R-:W-:Y:S01]  /*1cb0*/  FADD R31, R24, 1 ;  /* 0x3f800000181f7421 */ /* 0x000fe20000000000 */
[----:B------:R-:W-:Y:S01]  /*1cc0*/  FMUL R13, R13, 0.5 ;  /* 0x3f0000000d0d7820 */ /* 0x000fe20000400000 */
[----:B------:R-:W-:Y:S01]  /*1cd0*/  FADD R30, R25, 1 ;  /* 0x3f800000191e7421 */ /* 0x000fe20000000000 */
[----:B------:R-:W-:Y:S01]  /*1ce0*/  SHF.L.U32 R44, R29, 0x8, RZ ;  /* 0x000000081d2c7819 */ /* 0x000fe200000006ff */
[----:B------:R-:W-:Y:S01]  /*1cf0*/  FMUL R12, R12, R31 ;  /* 0x0000001f0c0c7220 */ /* 0x000fe20000400000 */
[----:B------:R-:W-:Y:S01]  /*1d00*/  UMOV UR4, 0x400 ;  /* 0x0000040000047882 */ /* 0x000fe20000000000 */
[----:B------:R-:W-:Y:S01]  /*1d10*/  FMUL R13, R13, R30 ;  /* 0x0000001e0d0d7220 */ /* 0x000fe20000400000 */
[----:B------:R-:W-:Y:S01]  /*1d20*/  FMUL R14, R14, 0.5 ;  /* 0x3f0000000e0e7820 */ /* 0x000fe20000400000 */
[----:B------:R-:W-:Y:S01]  /*1d30*/  FADD R31, R26, 1 ;  /* 0x3f8000001a1f7421 */ /* 0x000fe20000000000 */
[----:B------:R-:W-:Y:S01]  /*1d40*/  FMUL R15, R15, 0.5 ;  /* 0x3f0000000f0f7820 */ /* 0x000fe20000400000 */
[----:B------:R-:W-:Y:S01]  /*1d50*/  FADD R30, R27, 1 ;  /* 0x3f8000001b1e7421 */ /* 0x000fe20000000000 */
[----:B------:R-:W-:Y:S01]  /*1d60*/  LOP3.LUT R44, R44, 0xf00, RZ, 0xc0, !PT ;  /* 0x00000f002c2c7812 */ /* 0x000fe200078ec0ff */
[----:B------:R-:W-:Y:S01]  /*1d70*/  FMUL R14, R14, R31 ;  /* 0x0000001f0e0e7220 */ /* 0x000fe20000400000 */
[----:B------:R-:W-:Y:S01]  /*1d80*/  LOP3.LUT R29, R45, 0x30, R42, 0xfe, !PT ;  /* 0x000000302d1d7812 */ /* 0x000fe200078efe2a */
[----:B------:R-:W-:Y:S01]  /*1d90*/  FMUL R15, R15, R30 ;  /* 0x0000001e0f0f7220 */ /* 0x000fe20000400000 */
[----:B------:R-:W-:Y:S01]  /*1da0*/  LOP3.LUT R30, R45, 0x20, R42, 0xfe, !PT ;  /* 0x000000202d1e7812 */ /* 0x000fe200078efe2a */
[----:B------:R-:W-:Y:S01]  /*1db0*/  FMUL R21, R21, 0.5 ;  /* 0x3f00000015157820 */ /* 0x000fe20000400000 */
[----:B------:R-:W-:Y:S01]  /*1dc0*/  LOP3.LUT R31, R45, 0x10, R42, 0xfe, !PT ;  /* 0x000000102d1f7812 */ /* 0x000fe200078efe2a */
[----:B------:R-:W-:Y:S01]  /*1dd0*/  FMUL R20, R20, 0.5 ;  /* 0x3f00000014147820 */ /* 0x000fe20000400000 */
[-C--:B------:R-:W-:Y:S01]  /*1de0*/  LOP3.LUT R40, R45, R42.reuse, RZ, 0xfc, !PT ;  /* 0x0000002a2d287212 */ /* 0x080fe200078efcff */
[----:B------:R-:W-:Y:S01]  /*1df0*/  FMUL R23, R23, 0.5 ;  /* 0x3f00000017177820 */ /* 0x000fe20000400000 */
[----:B------:R-:W-:Y:S01]  /*1e00*/  LOP3.LUT R45, R44, R42, RZ, 0xfc, !PT ;  /* 0x0000002a2c2d7212 */ /* 0x000fe200078efcff */
[----:B-1----:R-:W-:Y:S01]  /*1e10*/  UPRMT UR4, UR5, 0x654, UR4 ;  /* 0x0000065405047896 */ /* 0x002fe20008000004 */
[----:B------:R-:W-:Y:S01]  /*1e20*/  LOP3.LUT R43, R43, 0x3c, R39, 0xf8, !PT ;  /* 0x0000003c2b2b7812 */ /* 0x000fe200078ef827 */
[----:B------:R-:W-:Y:S01]  /*1e30*/  FMUL R22, R22, 0.5 ;  /* 0x3f00000016167820 */ /* 0x000fe20000400000 */
[----:B------:R-:W-:Y:S01]  /*1e40*/  FMUL R18, R18, 0.5 ;  /* 0x3f00000012127820 */ /* 0x000fe20000400000 */
[----:B------:R-:W-:Y:S01]  /*1e50*/  FMUL R19, R19, 0.5 ;  /* 0x3f00000013137820 */ /* 0x000fe20000400000 */
[----:B------:R-:W-:-:S02]  /*1e60*/  ISETP.GE.AND P1, PT, R43, 0x40, PT ;  /* 0x000000402b00780c */ /* 0x000fc40003f26270 */
[----:B------:R-:W-:Y:S02]  /*1e70*/  LEA.HI R42, R44, UR4, RZ, 0x1e ;  /* 0x000000042c2a7c11 */ /* 0x000fe4000f8ff0ff */
[----:B------:R-:W-:Y:S02]  /*1e80*/  ISETP.LT.AND P5, PT, R40, 0x1800, !P1 ;  /* 0x000018002800780c */ /* 0x000fe40004fa1270 */
[----:B------:R-:W-:Y:S02]  /*1e90*/  LEA R42, R45, R42, 0x2 ;  /* 0x0000002a2d2a7211 */ /* 0x000fe400078e10ff */
[----:B------:R-:W-:-:S03]  /*1ea0*/  ISETP.LT.AND P6, PT, R30, 0x1800, !P1 ;  /* 0x000018001e00780c */ /* 0x000fc60004fc1270 */
[----:B------:R1:W-:Y:S02]  /*1eb0*/  STS [R42], R24 ;  /* 0x000000182a007388 */ /* 0x0003e40000000800 */
[----:B-1----:R-:W-:-:S04]  /*1ec0*/  LOP3.LUT R24, R44, 0x40, RZ, 0xfc, !PT ;  /* 0x000000402c187812 */ /* 0x002fc800078efcff */
[----:B------:R-:W-:-:S04]  /*1ed0*/  LEA.HI R24, R24, UR4, RZ, 0x1e ;  /* 0x0000000418187c11 */ /* 0x000fc8000f8ff0ff */
[----:B------:R-:W-:-:S05]  /*1ee0*/  LEA R24, R45, R24, 0x2 ;  /* 0x000000182d187211 */ /* 0x000fca00078e10ff */
[----:B------:R1:W-:Y:S02]  /*1ef0*/  STS [R24+0x100], R25 ;  /* 0x0001001918007388 */ /* 0x0003e40000000800 */
[C---:B-1----:R-:W-:Y:S02]  /*1f00*/  LOP3.LUT R25, R44.reuse, 0x80, RZ, 0xfc, !PT ;  /* 0x000000802c197812 */ /* 0x042fe400078efcff */
[----:B------:R-:W-:Y:S02]  /*1f10*/  LOP3.LUT R44, R44, 0xc0, RZ, 0xfc, !PT ;  /* 0x000000c02c2c7812 */ /* 0x000fe400078efcff */
[----:B------:R-:W-:Y:S02]  /*1f20*/  LEA.HI R25, R25, UR4, RZ, 0x1e ;  /* 0x0000000419197c11 */ /* 0x000fe4000f8ff0ff */
[----:B------:R-:W-:Y:S02]  /*1f30*/  LEA.HI R44, R44, UR4, RZ, 0x1e ;  /* 0x000000042c2c7c11 */ /* 0x000fe4000f8ff0ff */
[----:B------:R-:W-:-:S02]  /*1f40*/  LEA R25, R45, R25, 0x2 ;  /* 0x000000192d197211 */ /* 0x000fc400078e10ff */
[----:B------:R-:W-:Y:S01]  /*1f50*/  LEA R45, R45, R44, 0x2 ;  /* 0x0000002c2d2d7211 */ /* 0x000fe200078e10ff */
[----:B------:R-:W-:Y:S02]  /*1f60*/  FADD R44, R28, 1 ;  /* 0x3f8000001c2c7421 */ /* 0x000fe40000000000 */
[----:B------:R1:W-:Y:S02]  /*1f70*/  STS [R25+0x200], R26 ;  /* 0x0002001a19007388 */ /* 0x0003e40000000800 */
[----:B------:R-:W-:Y:S02]  /*1f80*/  FMUL R21, R21, R44 ;  /* 0x0000002c15157220 */ /* 0x000fe40000400000 */
[----:B------:R2:W-:Y:S04]  /*1f90*/  STS [R45+0x300], R27 ;  /* 0x0003001b2d007388 */ /* 0x0005e80000000800 */
[----:B------:R3:W-:Y:S01]  /*1fa0*/  STS [R42+0x40], R41 ;  /* 0x000040292a007388 */ /* 0x0007e20000000800 */
[----:B-1----:R-:W-:-:S03]  /*1fb0*/  SHF.R.S32.HI R26, RZ, 0x1f, R43 ;  /* 0x0000001fff1a7819 */ /* 0x002fc6000001142b */
[----:B------:R-:W-:Y:S01]  /*1fc0*/  STS [R24+0x140], R28 ;  /* 0x0001401c18007388 */ /* 0x000fe20000000800 */
[----:B--2---:R-:W-:-:S03]  /*1fd0*/  SHF.R.U32.HI R27, RZ, 0x2, R39 ;  /* 0x00000002ff1b7819 */ /* 0x004fc60000011627 */
[----:B------:R-:W-:Y:S01]  /*1fe0*/  STS [R25+0x240], R34 ;  /* 0x0002402219007388 */ /* 0x000fe20000000800 */
[----:B------:R-:W-:Y:S01]  /*1ff0*/  LEA.HI R26, R26, R43, RZ, 0x4 ;  /* 0x0000002b1a1a7211 */ /* 0x000fe200078f20ff */
[----:B---3--:R-:W-:Y:S01]  /*2000*/  FADD R41, R41, 1 ;  /* 0x3f80000029297421 */ /* 0x008fe20000000000 */
[----:B------:R-:W-:Y:S01]  /*2010*/  LOP3.LUT R27, R27, 0xf0, RZ, 0xc0, !PT ;  /* 0x000000f01b1b7812 */ /* 0x000fe200078ec0ff */
[----:B------:R-:W-:Y:S01]  /*2020*/  STS [R45+0x340], R33 ;  /* 0x000340212d007388 */ /* 0x000fe20000000800 */
[----:B------:R-:W-:Y:S01]  /*2030*/  LOP3.LUT R39, R39, 0x3fc, RZ, 0xc0, !PT ;  /* 0x000003fc27277812 */ /* 0x000fe200078ec0ff */
[----:B------:R-:W-:Y:S02]  /*2040*/  FMUL R20, R20, R41 ;  /* 0x0000002914147220 */ /* 0x000fe40000400000 */
[----:B------:R-:W-:Y:S04]  /*2050*/  STS [R42+0x80], R32 ;  /* 0x000080202a007388 */ /* 0x000fe80000000800 */
[----:B------:R-:W-:Y:S04]  /*2060*/  STS [R24+0x180], R7 ;  /* 0x0001800718007388 */ /* 0x000fe80000000800 */
[----:B------:R-:W-:Y:S04]  /*2070*/  STS [R25+0x280], R0 ;  /* 0x0002800019007388 */ /* 0x000fe80000000800 */
[----:B------:R1:W-:Y:S04]  /*2080*/  STS [R45+0x380], R2 ;  /* 0x000380022d007388 */ /* 0x0003e80000000800 */
[----:B------:R2:W-:Y:S04]  /*2090*/  STS [R42+0xc0], R3 ;  /* 0x0000c0032a007388 */ /* 0x0005e80000000800 */
[----:B------:R3:W-:Y:S01]  /*20a0*/  STS [R24+0x1c0], R4 ;  /* 0x0001c00418007388 */ /* 0x0007e20000000800 */
[----:B-1----:R-:W-:-:S03]  /*20b0*/  FADD R2, R2, 1 ;  /* 0x3f80000002027421 */ /* 0x002fc60000000000 */
[----:B------:R1:W-:Y:S01]  /*20c0*/  STS [R25+0x2c0], R5 ;  /* 0x0002c00519007388 */ /* 0x0003e20000000800 */
[----:B--2---:R-:W-:Y:S01]  /*20d0*/  IADD3 R42, R27, UR4, RZ ;  /* 0x000000041b2a7c10 */ /* 0x004fe2000fffe0ff */
[----:B------:R-:W-:Y:S02]  /*20e0*/  FADD R3, R3, 1 ;  /* 0x3f80000003037421 */ /* 0x000fe40000000000 */
[----:B------:R2:W-:Y:S01]  /*20f0*/  STS [R45+0x3c0], R6 ;  /* 0x0003c0062d007388 */ /* 0x0005e20000000800 */
[----:B---3--:R-:W-:Y:S01]  /*2100*/  LOP3.LUT R24, R26, 0xfffffff0, RZ, 0xc0, !PT ;  /* 0xfffffff01a187812 */ /* 0x008fe200078ec0ff */
[----:B------:R-:W-:Y:S01]  /*2110*/  FADD R4, R4, 1 ;  /* 0x3f80000004047421 */ /* 0x000fe20000000000 */
[----:B-1----:R-:W-:Y:S01]  /*2120*/  LEA R25, R39, R42, 0x2 ;  /* 0x0000002a27197211 */ /* 0x002fe200078e10ff */
[----:B------:R-:W-:Y:S01]  /*2130*/  FADD R5, R5, 1 ;  /* 0x3f80000005057421 */ /* 0x000fe20000000000 */
[----:B------:R-:W-:Y:S02]  /*2140*/  IADD3 R43, R43, -R24, RZ ;  /* 0x800000182b2b7210 */ /* 0x000fe40007ffe0ff */
[----:B------:R-:W-:Y:S01]  /*2150*/  SHF.R.S32.HI R42, RZ, 0x4, R26 ;  /* 0x00000004ff2a7819 */ /* 0x000fe2000001141a */
[----:B------:R-:W-:Y:S04]  /*2160*/  BAR.SYNC.DEFER_BLOCKING 0x0 ;  /* 0x0000000000007b1d */ /* 0x000fe80000010000 */
[----:B------:R-:W-:-:S04]  /*2170*/  IMAD R28, R42, 0x18000, R43 ;  /* 0x000180002a1c7824 */ /* 0x000fc800078e022b */
[----:B------:R-:W1:Y:S01]  /*2180*/  LDC.64 R42, c[0x0][0x218] ;  /* 0x00008600ff2a7b82 */ /* 0x000e620000000a00 */
[-C--:B--2---:R-:W-:Y:S02]  /*2190*/  LEA R45, R40, R28.reuse, 0x4 ;  /* 0x0000001c282d7211 */ /* 0x084fe400078e20ff */
[-C--:B------:R-:W-:Y:S02]  /*21a0*/  LEA R41, R30, R28.reuse, 0x4 ;  /* 0x0000001c1e297211 */ /* 0x080fe400078e20ff */
[----:B------:R-:W-:Y:S01]  /*21b0*/  LEA R40, R29, R28, 0x4 ;  /* 0x0000001c1d287211 */ /* 0x000fe200078e20ff */
[----:B------:R-:W2:Y:S01]  /*21c0*/  LDS.128 R24, [R25] ;  /* 0x0000000019187984 */ /* 0x000ea20000000c00 */
[----:B-1----:R-:W-:-:S05]  /*21d0*/  IMAD.WIDE R44, R45, 0x4, R42 ;  /* 0x000000042d2c7825 */ /* 0x002fca00078e022a */
[----:B--2---:R1:W-:Y:S01]  /*21e0*/  @P5 STG.E.128 desc[UR6][R44.64], R24 ;  /* 0x000000182c005986 */ /* 0x0043e2000c101d06 */
[----:B------:R-:W-:Y:S02]  /*21f0*/  ISETP.LT.AND P5, PT, R29, 0x1800, !P1 ;  /* 0x000018001d00780c */ /* 0x000fe40004fa1270 */
[C---:B------:R-:W-:Y:S02]  /*2200*/  ISETP.LT.AND P1, PT, R31.reuse, 0x1800, !P1 ;  /* 0x000018001f00780c */ /* 0x040fe40004f21270 */
[----:B------:R-:W-:Y:S02]  /*2210*/  LEA R31, R31, R28, 0x4 ;  /* 0x0000001c1f1f7211 */ /* 0x000fe400078e20ff */
[----:B------:R-:W-:-:S04]  /*2220*/  LOP3.LUT R28, R39, 0x400, RZ, 0xfc, !PT ;  /* 0x00000400271c7812 */ /* 0x000fc800078efcff */
[----:B------:R-:W-:-:S04]  /*2230*/  SHF.R.U32.HI R28, RZ, 0x2, R28 ;  /* 0x00000002ff1c7819 */ /* 0x000fc8000001161c */
[----:B------:R-:W-:Y:S01]  /*2240*/  LOP3.LUT R28, R28, 0x1f0, RZ, 0xc0, !PT ;  /* 0x000001f01c1c7812 */ /* 0x000fe200078ec0ff */
[----:B-1----:R-:W-:-:S03]  /*2250*/  IMAD.WIDE R44, R31, 0x4, R42 ;  /* 0x000000041f2c7825 */ /* 0x002fc600078e022a */
[----:B------:R-:W-:-:S04]  /*2260*/  IADD3 R28, R28, UR4, RZ ;  /* 0x000000041c1c7c10 */ /* 0x000fc8000fffe0ff */
[C---:B------:R-:W-:Y:S02]  /*2270*/  LEA R24, R39.reuse, R28, 0x2 ;  /* 0x0000001c27187211 */ /* 0x040fe400078e10ff */
[----:B------:R-:W-:-:S04]  /*2280*/  LOP3.LUT R28, R39, 0x800, RZ, 0xfc, !PT ;  /* 0x00000800271c7812 */ /* 0x000fc800078efcff */
[----:B------:R-:W1:Y:S01]  /*2290*/  LDS.128 R24, [R24+0x1000] ;  /* 0x0010000018187984 */ /* 0x000e620000000c00 */
[----:B------:R-:W-:-:S04]  /*22a0*/  SHF.R.U32.HI R28, RZ, 0x2, R28 ;  /* 0x00000002ff1c7819 */ /* 0x000fc8000001161c */
[----:B------:R-:W-:-:S04]  /*22b0*/  LOP3.LUT R28, R28, 0x2f0, RZ, 0xc0, !PT ;  /* 0x000002f01c1c7812 */ /* 0x000fc800078ec0ff */
[----:B------:R-:W-:-:S04]  /*22c0*/  IADD3 R28, R28, UR4, RZ ;  /* 0x000000041c1c7c10 */ /* 0x000fc8000fffe0ff */
[----:B------:R-:W-:-:S06]  /*22d0*/  LEA R28, R39, R28, 0x2 ;  /* 0x0000001c271c7211 */ /* 0x000fcc00078e10ff */
[----:B------:R-:W2:Y:S04]  /*22e0*/  LDS.128 R28, [R28+0x2000] ;  /* 0x002000001c1c7984 */ /* 0x000ea80000000c00 */
[----:B-1----:R1:W-:Y:S02]  /*22f0*/  @P1 STG.E.128 desc[UR6][R44.64], R24 ;  /* 0x000000182c001986 */ /* 0x0023e4000c101d06 */
[----:B-1----:R-:W-:Y:S01]  /*2300*/  LOP3.LUT R25, R39, 0xc00, RZ, 0xfc, !PT ;  /* 0x00000c0027197812 */ /* 0x002fe200078efcff */
[----:B------:R-:W-:-:S04]  /*2310*/  IMAD.WIDE R44, R41, 0x4, R42 ;  /* 0x00000004292c7825 */ /* 0x000fc800078e022a */
[----:B------:R-:W-:Y:S01]  /*2320*/  FMUL R41, R16, 0.5 ;  /* 0x3f00000010297820 */ /* 0x000fe20000400000 */
[----:B------:R-:W-:Y:S01]  /*2330*/  SHF.R.U32.HI R25, RZ, 0x2, R25 ;  /* 0x00000002ff197819 */ /* 0x000fe20000011619 */
[----:B------:R-:W-:Y:S01]  /*2340*/  IMAD.WIDE R42, R40, 0x4, R42 ;  /* 0x00000004282a7825 */ /* 0x000fe200078e022a */
[----:B--2---:R1:W-:Y:S03]  /*2350*/  @P6 STG.E.128 desc[UR6][R44.64], R28 ;  /* 0x0000001c2c006986 */ /* 0x0043e6000c101d06 */
[----:B------:R-:W-:Y:S01]  /*2360*/  FMUL R40, R11, 0.5 ;  /* 0x3f0000000b287820 */ /* 0x000fe20000400000 */
[----:B------:R-:W-:Y:S02]  /*2370*/  LOP3.LUT R25, R25, 0x3f0, RZ, 0xc0, !PT ;  /* 0x000003f019197812 */ /* 0x000fe400078ec0ff */
[----:B------:R-:W-:Y:S02]  /*2380*/  SHF.R.S32.HI R11, RZ, 0x1f, R36 ;  /* 0x0000001fff0b7819 */ /* 0x000fe40000011424 */
[----:B------:R-:W-:Y:S01]  /*2390*/  IADD3 R24, R25, UR4, RZ ;  /* 0x0000000419187c10 */ /* 0x000fe2000fffe0ff */
[----:B------:R-:W-:-:S02]  /*23a0*/  ULDC.64 UR4, c[0x0][0x220] ;  /* 0x0000880000047ab9 */ /* 0x000fc40000000a00 */
[----:B------:R-:W-:Y:S02]  /*23b0*/  LEA R16, P1, R38, UR4, 0x2 ;  /* 0x0000000426107c11 */ /* 0x000fe4000f8210ff */
[----:B------:R-:W-:Y:S01]  /*23c0*/  LEA R24, R39, R24, 0x2 ;  /* 0x0000001827187211 */ /* 0x000fe200078e10ff */
[----:B------:R-:W-:-:S05]  /*23d0*/  FMUL R39, R17, 0.5 ;  /* 0x3f00000011277820 */ /* 0x000fca0000400000 */
[----:B------:R-:W2:Y:S01]  /*23e0*/  LDS.128 R24, [R24+0x3000] ;  /* 0x0030000018187984 */ /* 0x000ea20000000c00 */
[----:B-1----:R-:W-:Y:S01]  /*23f0*/  SHF.R.S32.HI R29, RZ, 0x1f, R38 ;  /* 0x0000001fff1d7819 */ /* 0x002fe20000011426 */
[----:B------:R-:W-:Y:S01]  /*2400*/  FMUL R30, R8, 0.5 ;  /* 0x3f000000081e7820 */ /* 0x000fe20000400000 */
[----:B------:R-:W-:Y:S01]  /*2410*/  SHF.R.S32.HI R8, RZ, 0x1f, R37 ;  /* 0x0000001fff087819 */ /* 0x000fe20000011425 */
[----:B------:R-:W-:Y:S01]  /*2420*/  FMUL R31, R9, 0.5 ;  /* 0x3f000000091f7820 */ /* 0x000fe20000400000 */
[----:B------:R-:W-:Y:S01]  /*2430*/  LEA.HI.X R17, R38, UR5, R29, 0x2, P1 ;  /* 0x0000000526117c11 */ /* 0x000fe200088f141d */
[----:B------:R-:W-:Y:S01]  /*2440*/  FMUL R38, R10, 0.5 ;  /* 0x3f0000000a267820 */ /* 0x000fe20000400000 */
[C---:B------:R-:W-:Y:S01]  /*2450*/  LEA R28, P1, R37.reuse, UR4, 0x2 ;  /* 0x00000004251c7c11 */ /* 0x040fe2000f8210ff */
[----:B------:R-:W-:Y:S01]  /*2460*/  FADD R9, R34, 1 ;  /* 0x3f80000022097421 */ /* 0x000fe20000000000 */
[----:B------:R-:W-:Y:S01]  /*2470*/  SHF.R.S32.HI R10, RZ, 0x1f, R35 ;  /* 0x0000001fff0a7819 */ /* 0x000fe20000011423 */
[----:B------:R-:W-:Y:S01]  /*2480*/  FMUL R38, R38, R5 ;  /* 0x0000000526267220 */ /* 0x000fe20000400000 */
[----:B------:R-:W-:Y:S01]  /*2490*/  LEA.HI.X R29, R37, UR5, R8, 0x2, P1 ;  /* 0x00000005251d7c11 */ /* 0x000fe200088f1408 */
[----:B------:R-:W-:Y:S01]  /*24a0*/  FADD R8, R33, 1 ;  /* 0x3f80000021087421 */ /* 0x000fe20000000000 */
[----:B------:R-:W-:Y:S01]  /*24b0*/  FMUL R22, R22, R9 ;  /* 0x0000000916167220 */ /* 0x000fe20000400000 */
[----:B------:R-:W-:-:S02]  /*24c0*/  FMUL R37, R31, R4 ;  /* 0x000000041f257220 */ /* 0x000fc40000400000 */
[----:B------:R-:W-:Y:S01]  /*24d0*/  FMUL R23, R23, R8 ;  /* 0x0000000817177220 */ /* 0x000fe20000400000 */
[----:B------:R-:W-:-:S04]  /*24e0*/  FADD R8, R32, 1 ;  /* 0x3f80000020087421 */ /* 0x000fc80000000000 */
[----:B------:R-:W-:Y:S01]  /*24f0*/  FMUL R8, R41, R8 ;  /* 0x0000000829087220 */ /* 0x000fe20000400000 */
[----:B--2---:R1:W-:Y:S01]  /*2500*/  @P5 STG.E.128 desc[UR6][R42.64], R24 ;  /* 0x000000182a005986 */ /* 0x0043e2000c101d06 */
[----:B------:R-:W-:-:S03]  /*2510*/  LEA R44, P5, R35, UR4, 0x2 ;  /* 0x00000004232c7c11 */ /* 0x000fc6000f8a10ff */
[----:B------:R2:W-:Y:S01]  /*2520*/  @P4 STG.E.128 desc[UR6][R16.64], R12 ;  /* 0x0000000c10004986 */ /* 0x0005e2000c101d06 */
[----:B------:R-:W-:Y:S01]  /*2530*/  LEA.HI.X R45, R35, UR5, R10, 0x2, P5 ;  /* 0x00000005232d7c11 */ /* 0x000fe2000a8f140a */
[----:B------:R-:W-:Y:S01]  /*2540*/  FADD R10, R7, 1 ;  /* 0x3f800000070a7421 */ /* 0x000fe20000000000 */
[----:B------:R-:W-:Y:S01]  /*2550*/  FADD R7, R0, 1 ;  /* 0x3f80000000077421 */ /* 0x000fe20000000000 */
[----:B------:R2:W-:Y:S02]  /*2560*/  @P3 STG.E.128 desc[UR6][R28.64], R20 ;  /* 0x000000141c003986 */ /* 0x0005e4000c101d06 */
[----:B------:R-:W-:Y:S01]  /*2570*/  FMUL R9, R39, R10 ;  /* 0x0000000a27097220 */ /* 0x000fe20000400000 */
[----:B------:R-:W-:Y:S01]  /*2580*/  FMUL R10, R18, R7 ;  /* 0x00000007120a7220 */ /* 0x000fe20000400000 */
[----:B------:R-:W-:-:S04]  /*2590*/  FADD R39, R6, 1 ;  /* 0x3f80000006277421 */ /* 0x000fc80000000000 */
[----:B------:R-:W-:Y:S01]  /*25a0*/  FMUL R39, R40, R39 ;  /* 0x0000002728277220 */ /* 0x000fe20000400000 */
[----:B-1----:R-:W-:-:S04]  /*25b0*/  LEA R42, P1, R36, UR4, 0x2 ;  /* 0x00000004242a7c11 */ /* 0x002fc8000f8210ff */
[----:B------:R-:W-:Y:S01]  /*25c0*/  LEA.HI.X R43, R36, UR5, R11, 0x2, P1 ;  /* 0x00000005242b7c11 */ /* 0x000fe200088f140b */
[----:B------:R-:W-:Y:S01]  /*25d0*/  FMUL R11, R19, R2 ;  /* 0x00000002130b7220 */ /* 0x000fe20000400000 */
[----:B------:R-:W-:-:S04]  /*25e0*/  FMUL R36, R30, R3 ;  /* 0x000000031e247220 */ /* 0x000fc80000400000 */
[----:B------:R2:W-:Y:S01]  /*25f0*/  @P2 STG.E.128 desc[UR6][R42.64], R8 ;  /* 0x000000082a002986 */ /* 0x0005e2000c101d06 */
[----:B------:R-:W-:Y:S05]  /*2600*/  @!P0 EXIT ;  /* 0x000000000000894d */ /* 0x000fea0003800000 */
[----:B------:R-:W-:Y:S01]  /*2610*/  STG.E.128 desc[UR6][R44.64], R36 ;  /* 0x000000242c007986 */ /* 0x000fe2000c101d06 */
[----:B------:R-:W-:Y:S05]  /*2620*/  EXIT ;  /* 0x000000000000794d */ /* 0x000fea0003800000 */
.L_x_48:
[----:B------:R-:W-:-:S00]  /*2630*/  BRA `(.L_x_48) ;  /* 0xfffffffc00fc7947 */ /* 0x000fc0000383ffff */
[----:B------:R-:W-:-:S00]  /*2640*/  NOP ;  /* 0x0000000000007918 */ /* 0x000fc00000000000 */
        /* <DEDUP_REMOVED lines=11> */
.L_x_49:


//--------------------- .nv.global.init           --------------------------
	.section	.nv.global.init,"aw",@progbits
.nv.global.init:
	.type		_$_str,@object
	.size		_$_str,(.L_0 - _$_str)
_$_str:
        /*0000*/ 	.byte	0x5f, 0x5f, 0x43, 0x55, 0x44, 0x41, 0x5f, 0x46, 0x54, 0x5a, 0x00
.L_0:


//--------------------- .nv.shared.triton_poi_fused_add_mul_pow_sqrt_tanh_9 --------------------------
	.section	.nv.shared.triton_poi_fused_add_mul_pow_sqrt_tanh_9,"aw",@nobits
	.sectionflags	@""
	.align	16
	.zero		1024


//--------------------- .nv.constant0.triton_poi_fused_add_mul_pow_sqrt_tanh_9 --------------------------
	.section	.nv.constant0.triton_poi_fused_add_mul_pow_sqrt_tanh_9,"a",@progbits
	.sectionflags	@""
	.align	4
.nv.constant0.triton_poi_fused_add_mul_pow_sqrt_tanh_9:
	.zero		560
